//
// Generated by NVIDIA NVVM Compiler
//
// Compiler Build ID: CL-36424714
// Cuda compilation tools, release 13.0, V13.0.88
// Based on NVVM 20.0.0
//

.version 9.0
.target sm_100
.address_size 64

	// .globl	_Z7initmemiiPf

.visible .entry _Z7initmemiiPf(
	.param .u32 _Z7initmemiiPf_param_0,
	.param .u32 _Z7initmemiiPf_param_1,
	.param .u64 .ptr .align 1 _Z7initmemiiPf_param_2
)
{
	.reg .pred 	%p<2>;
	.reg .b32 	%r<9>;
	.reg .b64 	%rd<5>;

	ld.param.u32 	%r2, [_Z7initmemiiPf_param_0];
	ld.param.u32 	%r3, [_Z7initmemiiPf_param_1];
	ld.param.u64 	%rd1, [_Z7initmemiiPf_param_2];
	mov.u32 	%r4, %ctaid.x;
	mov.u32 	%r5, %ntid.x;
	mov.u32 	%r6, %tid.x;
	mad.lo.s32 	%r7, %r4, %r5, %r6;
	add.s32 	%r1, %r7, %r3;
	setp.ge.s32 	%p1, %r1, %r2;
	@%p1 bra 	$L__BB0_2;
	cvta.to.global.u64 	%rd2, %rd1;
	mul.wide.s32 	%rd3, %r1, 4;
	add.s64 	%rd4, %rd2, %rd3;
	mov.b32 	%r8, 0;
	st.global.u32 	[%rd4], %r8;
$L__BB0_2:
	ret;

}


// ===== COMPILED SASS (sm_100) =====

	.target	sm_100

	.elftype	@"ET_EXEC"


//--------------------- .note.nv.tkinfo           --------------------------
	.section	.note.nv.tkinfo,"",@"SHT_NOTE"
	.sectionflags	@"SHF_NOTE_NV_TKINFO"
	.tkinfo
        /*0018*/ 	.word	0x00000002
        /*0030*/ 	.string	""
        /*0030*/ 	.string	"ptxas"
        /*0030*/ 	.string	"Cuda compilation tools, release 13.0, V13.0.88"
        /*0030*/ 	.string	"Build cuda_13.0.r13.0/compiler.36424714_0"
        /*0030*/ 	.string	"-arch sm_100 -m 64 "



//--------------------- .note.nv.cuinfo           --------------------------
	.section	.note.nv.cuinfo,"",@"SHT_NOTE"
	.sectionflags	@"SHF_NOTE_NV_CUINFO"
        /*0018*/ 	.short	0x0002
        /*001a*/ 	.short	0x0064
        /*001c*/ 	.short	0x0082
	.zero		2


//--------------------- .nv.info                  --------------------------
	.section	.nv.info,"",@"SHT_CUDA_INFO"
	.align	4


	//----- nvinfo : EIATTR_REGCOUNT
	.align		4
        /*0000*/ 	.byte	0x04, 0x2f
        /*0002*/ 	.short	(.L_1 - .L_0)
	.align		4
.L_0:
        /*0004*/ 	.word	index@(_Z7initmemiiPf)
        /*0008*/ 	.word	0x00000008


	//----- nvinfo : EIATTR_FRAME_SIZE
	.align		4
.L_1:
        /*000c*/ 	.byte	0x04, 0x11
        /*000e*/ 	.short	(.L_3 - .L_2)
	.align		4
.L_2:
        /*0010*/ 	.word	index@(_Z7initmemiiPf)
        /*0014*/ 	.word	0x00000000


	//----- nvinfo : EIATTR_MIN_STACK_SIZE
	.align		4
.L_3:
        /*0018*/ 	.byte	0x04, 0x12
        /*001a*/ 	.short	(.L_5 - .L_4)
	.align		4
.L_4:
        /*001c*/ 	.word	index@(_Z7initmemiiPf)
        /*0020*/ 	.word	0x00000000
.L_5:


//--------------------- .nv.compat                --------------------------
	.section	.nv.compat,"",@"SHT_CUDA_COMPAT_INFO"
	.align	4
        /*0000*/ 	.byte	0x02, 0x09, 0x00, 0x00, 0x02, 0x02, 0x01, 0x00, 0x02, 0x05, 0x05, 0x00, 0x03, 0x07, 0x01, 0x01
        /*0010*/ 	.byte	0x02, 0x03, 0x00, 0x00, 0x02, 0x06, 0x01, 0x00, 0x04, 0x0b, 0x08, 0x00, 0x09, 0x00, 0x00, 0x00
        /*0020*/ 	.byte	0x00, 0x00, 0x00, 0x00


//--------------------- .nv.info._Z7initmemiiPf   --------------------------
	.section	.nv.info._Z7initmemiiPf,"",@"SHT_CUDA_INFO"
	.sectionflags	@""
	.align	4


	//----- nvinfo : EIATTR_CUDA_API_VERSION
	.align		4
        /*0000*/ 	.byte	0x04, 0x37
        /*0002*/ 	.short	(.L_7 - .L_6)
.L_6:
        /*0004*/ 	.word	0x00000082


	//----- nvinfo : EIATTR_KPARAM_INFO
	.align		4
.L_7:
        /*0008*/ 	.byte	0x04, 0x17
        /*000a*/ 	.short	(.L_9 - .L_8)
.L_8:
        /*000c*/ 	.word	0x00000000
        /*0010*/ 	.short	0x0002
        /*0012*/ 	.short	0x0008
        /*0014*/ 	.byte	0x00, 0xf5, 0x21, 0x00


	//----- nvinfo : EIATTR_KPARAM_INFO
	.align		4
.L_9:
        /*0018*/ 	.byte	0x04, 0x17
        /*001a*/ 	.short	(.L_11 - .L_10)
.L_10:
        /*001c*/ 	.word	0x00000000
        /*0020*/ 	.short	0x0001
        /*0022*/ 	.short	0x0004
        /*0024*/ 	.byte	0x00, 0xf0, 0x11, 0x00


	//----- nvinfo : EIATTR_KPARAM_INFO
	.align		4
.L_11:
        /*0028*/ 	.byte	0x04, 0x17
        /*002a*/ 	.short	(.L_13 - .L_12)
.L_12:
        /*002c*/ 	.word	0x00000000
        /*0030*/ 	.short	0x0000
        /*0032*/ 	.short	0x0000
        /*0034*/ 	.byte	0x00, 0xf0, 0x11, 0x00


	//----- nvinfo : EIATTR_SPARSE_MMA_MASK
	.align		4
.L_13:
        /*0038*/ 	.byte	0x03, 0x50
        /*003a*/ 	.short	0x0000


	//----- nvinfo : EIATTR_MAXREG_COUNT
	.align		4
        /*003c*/ 	.byte	0x03, 0x1b
        /*003e*/ 	.short	0x00ff


	//----- nvinfo : EIATTR_MERCURY_ISA_VERSION
	.align		4
        /*0040*/ 	.byte	0x03, 0x5f
        /*0042*/ 	.short	0x0101


	//----- nvinfo : EIATTR_VRC_CTA_INIT_COUNT
	.align		4
        /*0044*/ 	.byte	0x02, 0x4a
	.zero		1
	.zero		1


	//----- nvinfo : EIATTR_EXIT_INSTR_OFFSETS
	.align		4
        /*0048*/ 	.byte	0x04, 0x1c
        /*004a*/ 	.short	(.L_15 - .L_14)


	//   ....[0]....
.L_14:
        /*004c*/ 	.word	0x00000080


	//   ....[1]....
        /*0050*/ 	.word	0x000000d0


	//----- nvinfo : EIATTR_CBANK_PARAM_SIZE
	.align		4
.L_15:
        /*0054*/ 	.byte	0x03, 0x19
        /*0056*/ 	.short	0x0010


	//----- nvinfo : EIATTR_PARAM_CBANK
	.align		4
        /*0058*/ 	.byte	0x04, 0x0a
        /*005a*/ 	.short	(.L_17 - .L_16)
	.align		4
.L_16:
        /*005c*/ 	.word	index@(.nv.constant0._Z7initmemiiPf)
        /*0060*/ 	.short	0x0380
        /*0062*/ 	.short	0x0010


	//----- nvinfo : EIATTR_SW_WAR
	.align		4
.L_17:
        /*0064*/ 	.byte	0x04, 0x36
        /*0066*/ 	.short	(.L_19 - .L_18)
.L_18:
        /*0068*/ 	.word	0x00000008
.L_19:


//--------------------- .nv.callgraph             --------------------------
	.section	.nv.callgraph,"",@"SHT_CUDA_CALLGRAPH"
	.align	4
	.sectionentsize	8
	.align		4
        /*0000*/ 	.word	0x00000000
	.align		4
        /*0004*/ 	.word	0xffffffff
	.align		4
        /*0008*/ 	.word	0x00000000
	.align		4
        /*000c*/ 	.word	0xfffffffe
	.align		4
        /*0010*/ 	.word	0x00000000
	.align		4
        /*0014*/ 	.word	0xfffffffd
	.align		4
        /*0018*/ 	.word	0x00000000
	.align		4
        /*001c*/ 	.word	0xfffffffc


//--------------------- .text._Z7initmemiiPf      --------------------------
	.section	.text._Z7initmemiiPf,"ax",@progbits
	.align	128
        .global         _Z7initmemiiPf
        .type           _Z7initmemiiPf,@function
        .size           _Z7initmemiiPf,(.L_x_1 - _Z7initmemiiPf)
        .other          _Z7initmemiiPf,@"STO_CUDA_ENTRY STV_DEFAULT"
_Z7initmemiiPf:
.text._Z7initmemiiPf:
[----:B------:R-:W-:Y:S01]  /*0000*/  LDC R1, c[0x0][0x37c] ;  /* 0x0000df00ff017b82 */ /* 0x000fe20000000800 */
[----:B------:R-:W0:Y:S07]  /*0010*/  S2R R3, SR_TID.X ;  /* 0x0000000000037919 */ /* 0x000e2e0000002100 */
[----:B------:R-:W0:Y:S01]  /*0020*/  S2UR UR4, SR_CTAID.X ;  /* 0x00000000000479c3 */ /* 0x000e220000002500 */
[----:B------:R-:W1:Y:S07]  /*0030*/  LDCU.64 UR6, c[0x0][0x380] ;  /* 0x00007000ff0677ac */ /* 0x000e6e0008000a00 */
[----:B------:R-:W0:Y:S02]  /*0040*/  LDC R0, c[0x0][0x360] ;  /* 0x0000d800ff007b82 */ /* 0x000e240000000800 */
[----:B0-----:R-:W-:-:S05]  /*0050*/  IMAD R0, R0, UR4, R3 ;  /* 0x0000000400007c24 */ /* 0x001fca000f8e0203 */
[----:B-1----:R-:W-:-:S04]  /*0060*/  IADD3 R5, PT, PT, R0, UR7, RZ ;  /* 0x0000000700057c10 */ /* 0x002fc8000fffe0ff */
[----:B------:R-:W-:-:S13]  /*0070*/  ISETP.GE.AND P0, PT, R5, UR6, PT ;  /* 0x0000000605007c0c */ /* 0x000fda000bf06270 */
[----:B------:R-:W-:Y:S05]  /*0080*/  @P0 EXIT ;  /* 0x000000000000094d */ /* 0x000fea0003800000 */
[----:B------:R-:W0:Y:S01]  /*0090*/  LDC.64 R2, c[0x0][0x388] ;  /* 0x0000e200ff027b82 */ /* 0x000e220000000a00 */
[----:B------:R-:W1:Y:S01]  /*00a0*/  LDCU.64 UR4, c[0x0][0x358] ;  /* 0x00006b00ff0477ac */ /* 0x000e620008000a00 */
[----:B0-----:R-:W-:-:S05]  /*00b0*/  IMAD.WIDE R2, R5, 0x4, R2 ;  /* 0x0000000405027825 */ /* 0x001fca00078e0202 */
[----:B-1----:R-:W-:Y:S01]  /*00c0*/  STG.E desc[UR4][R2.64], RZ ;  /* 0x000000ff02007986 */ /* 0x002fe2000c101904 */
[----:B------:R-:W-:Y:S05]  /*00d0*/  EXIT ;  /* 0x000000000000794d */ /* 0x000fea0003800000 */
.L_x_0:
[----:B------:R-:W-:-:S00]  /*00e0*/  BRA `(.L_x_0) ;  /* 0xfffffffc00fc7947 */ /* 0x000fc0000383ffff */
[----:B------:R-:W-:-:S00]  /*00f0*/  NOP ;  /* 0x0000000000007918 */ /* 0x000fc00000000000 */
        /* <DEDUP_REMOVED lines=8> */
.L_x_1:


//--------------------- .nv.shared.reserved.0     --------------------------
	.section	.nv.shared.reserved.0,"aw",@nobits
	.weak		__nv_reservedSMEM_offset_0_alias
	.size		__nv_reservedSMEM_offset_0_alias, 0, 64
	.other		__nv_reservedSMEM_offset_0_alias,@"STO_CUDA_RESERVED_SHARED STV_DEFAULT"
__nv_reservedSMEM_offset_0_alias:
	.zero		0
	.zero		64


//--------------------- .nv.constant0._Z7initmemiiPf --------------------------
	.section	.nv.constant0._Z7initmemiiPf,"a",@progbits
	.sectionflags	@""
	.align	4
.nv.constant0._Z7initmemiiPf:
	.zero		912


//--------------------- SYMBOLS --------------------------

	.type		.nv.reservedSmem.offset0,@object
	.size		.nv.reservedSmem.offset0,0x4
